	.headerflags	@"EF_CUDA_TEXMODE_UNIFIED EF_CUDA_64BIT_ADDRESS EF_CUDA_SM86 EF_CUDA_VIRTUAL_SM(EF_CUDA_SM86)"
	.elftype	@"ET_EXEC"


//--------------------- .nv.info                  --------------------------
	.section	.nv.info,"",@"SHT_CUDA_INFO"
	.align	4


	//----- nvinfo : EIATTR_REGCOUNT
	.align		4
        /*0000*/ 	.byte	0x04, 0x2f
        /*0002*/ 	.short	(.L_1 - .L_0)
	.align		4
.L_0:
        /*0004*/ 	.word	index@(triton_poi_fused_add_gelu_6)
        /*0008*/ 	.word	0x00000010


	//----- nvinfo : EIATTR_MIN_STACK_SIZE
	.align		4
.L_1:
        /*000c*/ 	.byte	0x04, 0x12
        /*000e*/ 	.short	(.L_3 - .L_2)
	.align		4
.L_2:
        /*0010*/ 	.word	index@(triton_poi_fused_add_gelu_6)
        /*0014*/ 	.word	0x00000000


	//----- nvinfo : EIATTR_FRAME_SIZE
	.align		4
.L_3:
        /*0018*/ 	.byte	0x04, 0x11
        /*001a*/ 	.short	(.L_5 - .L_4)
	.align		4
.L_4:
        /*001c*/ 	.word	index@(triton_poi_fused_add_gelu_6)
        /*0020*/ 	.word	0x00000000


	//----- nvinfo : EIATTR_MIN_STACK_SIZE
	.align		4
.L_5:
        /*0024*/ 	.byte	0x04, 0x12
        /*0026*/ 	.short	(.L_7 - .L_6)
	.align		4
.L_6:
        /*0028*/ 	.word	index@(triton_poi_fused_add_gelu_6)
        /*002c*/ 	.word	0x00000000
.L_7:


//--------------------- .nv.info.triton_poi_fused_add_gelu_6 --------------------------
	.section	.nv.info.triton_poi_fused_add_gelu_6,"",@"SHT_CUDA_INFO"
	.sectionflags	@""
	.align	4


	//----- nvinfo : EIATTR_CUDA_API_VERSION
	.align		4
        /*0000*/ 	.byte	0x04, 0x37
        /*0002*/ 	.short	(.L_9 - .L_8)
.L_8:
        /*0004*/ 	.word	0x0000007c


	//----- nvinfo : EIATTR_SW2861232_WAR
	.align		4
.L_9:
        /*0008*/ 	.byte	0x01, 0x35
	.zero		2


	//----- nvinfo : EIATTR_PARAM_CBANK
	.align		4
        /*000c*/ 	.byte	0x04, 0x0a
        /*000e*/ 	.short	(.L_11 - .L_10)
	.align		4
.L_10:
        /*0010*/ 	.word	index@(.nv.constant0.triton_poi_fused_add_gelu_6)
        /*0014*/ 	.short	0x0160
        /*0016*/ 	.short	0x0040


	//----- nvinfo : EIATTR_CBANK_PARAM_SIZE
	.align		4
.L_11:
        /*0018*/ 	.byte	0x03, 0x19
        /*001a*/ 	.short	0x0040


	//----- nvinfo : EIATTR_KPARAM_INFO
	.align		4
        /*001c*/ 	.byte	0x04, 0x17
        /*001e*/ 	.short	(.L_13 - .L_12)
.L_12:
        /*0020*/ 	.word	0x00000000
        /*0024*/ 	.short	0x0007
        /*0026*/ 	.short	0x0038
        /*0028*/ 	.byte	0x00, 0xf4, 0x21, 0x00


	//----- nvinfo : EIATTR_KPARAM_INFO
	.align		4
.L_13:
        /*002c*/ 	.byte	0x04, 0x17
        /*002e*/ 	.short	(.L_15 - .L_14)
.L_14:
        /*0030*/ 	.word	0x00000000
        /*0034*/ 	.short	0x0006
        /*0036*/ 	.short	0x0030
        /*0038*/ 	.byte	0x00, 0xf0, 0x11, 0x00


	//----- nvinfo : EIATTR_KPARAM_INFO
	.align		4
.L_15:
        /*003c*/ 	.byte	0x04, 0x17
        /*003e*/ 	.short	(.L_17 - .L_16)
.L_16:
        /*0040*/ 	.word	0x00000000
        /*0044*/ 	.short	0x0005
        /*0046*/ 	.short	0x0028
        /*0048*/ 	.byte	0x00, 0xf4, 0x21, 0x00


	//----- nvinfo : EIATTR_KPARAM_INFO
	.align		4
.L_17:
        /*004c*/ 	.byte	0x04, 0x17
        /*004e*/ 	.short	(.L_19 - .L_18)
.L_18:
        /*0050*/ 	.word	0x00000000
        /*0054*/ 	.short	0x0004
        /*0056*/ 	.short	0x0020
        /*0058*/ 	.byte	0x00, 0xf4, 0x21, 0x00


	//----- nvinfo : EIATTR_KPARAM_INFO
	.align		4
.L_19:
        /*005c*/ 	.byte	0x04, 0x17
        /*005e*/ 	.short	(.L_21 - .L_20)
.L_20:
        /*0060*/ 	.word	0x00000000
        /*0064*/ 	.short	0x0003
        /*0066*/ 	.short	0x0018
        /*0068*/ 	.byte	0x00, 0xf4, 0x21, 0x00


	//----- nvinfo : EIATTR_KPARAM_INFO
	.align		4
.L_21:
        /*006c*/ 	.byte	0x04, 0x17
        /*006e*/ 	.short	(.L_23 - .L_22)
.L_22:
        /*0070*/ 	.word	0x00000000
        /*0074*/ 	.short	0x0002
        /*0076*/ 	.short	0x0010
        /*0078*/ 	.byte	0x00, 0xf4, 0x21, 0x00


	//----- nvinfo : EIATTR_KPARAM_INFO
	.align		4
.L_23:
        /*007c*/ 	.byte	0x04, 0x17
        /*007e*/ 	.short	(.L_25 - .L_24)
.L_24:
        /*0080*/ 	.word	0x00000000
        /*0084*/ 	.short	0x0001
        /*0086*/ 	.short	0x0008
        /*0088*/ 	.byte	0x00, 0xf4, 0x21, 0x00


	//----- nvinfo : EIATTR_KPARAM_INFO
	.align		4
.L_25:
        /*008c*/ 	.byte	0x04, 0x17
        /*008e*/ 	.short	(.L_27 - .L_26)
.L_26:
        /*0090*/ 	.word	0x00000000
        /*0094*/ 	.short	0x0000
        /*0096*/ 	.short	0x0000
        /*0098*/ 	.byte	0x00, 0xf4, 0x21, 0x00


	//----- nvinfo : EIATTR_MAXREG_COUNT
	.align		4
.L_27:
        /*009c*/ 	.byte	0x03, 0x1b
        /*009e*/ 	.short	0x0040


	//----- nvinfo : EIATTR_EXIT_INSTR_OFFSETS
	.align		4
        /*00a0*/ 	.byte	0x04, 0x1c
        /*00a2*/ 	.short	(.L_29 - .L_28)


	//   ....[0]....
.L_28:
        /*00a4*/ 	.word	0x000002d0


	//----- nvinfo : EIATTR_REQNTID
	.align		4
.L_29:
        /*00a8*/ 	.byte	0x04, 0x10
        /*00aa*/ 	.short	(.L_31 - .L_30)
.L_30:
        /*00ac*/ 	.word	0x00000400
        /*00b0*/ 	.word	0x00000001
        /*00b4*/ 	.word	0x00000001
.L_31:


//--------------------- .nv.callgraph             --------------------------
	.section	.nv.callgraph,"",@"SHT_CUDA_CALLGRAPH"
	.align	4
	.sectionentsize	8
	.align		4
        /*0000*/ 	.word	0x00000000
	.align		4
        /*0004*/ 	.word	0xffffffff
	.align		4
        /*0008*/ 	.word	0x00000000
	.align		4
        /*000c*/ 	.word	0xfffffffe
	.align		4
        /*0010*/ 	.word	0x00000000
	.align		4
        /*0014*/ 	.word	0xfffffffd
	.align		4
        /*0018*/ 	.word	0x00000000
	.align		4
        /*001c*/ 	.word	0xfffffffc


//--------------------- .nv.rel.action            --------------------------
	.section	.nv.rel.action,"",@"SHT_CUDA_RELOCINFO"
	.align	8
	.sectionentsize	8
        /*0000*/ 	.byte	0x73, 0x00, 0x00, 0x00, 0x00, 0x00, 0x00, 0x00, 0x00, 0x00, 0x00, 0x11, 0x25, 0x00, 0x05, 0x36


//--------------------- .nv.constant0.triton_poi_fused_add_gelu_6 --------------------------
	.section	.nv.constant0.triton_poi_fused_add_gelu_6,"a",@progbits
	.sectionflags	@""
	.align	4
.nv.constant0.triton_poi_fused_add_gelu_6:
	.zero		416


//--------------------- .text.triton_poi_fused_add_gelu_6 --------------------------
	.section	.text.triton_poi_fused_add_gelu_6,"ax",@progbits
	.sectioninfo	@"SHI_REGISTERS=16"
	.align	128
        .global         triton_poi_fused_add_gelu_6
        .type           triton_poi_fused_add_gelu_6,@function
        .size           triton_poi_fused_add_gelu_6,(.L_x_1 - triton_poi_fused_add_gelu_6)
        .other          triton_poi_fused_add_gelu_6,@"STO_CUDA_ENTRY STV_DEFAULT"
triton_poi_fused_add_gelu_6:
.text.triton_poi_fused_add_gelu_6:
[----:B------:R-:W-:Y:S02]  /*0000*/  IMAD.MOV.U32 R1, RZ, RZ, c[0x0][0x28] ;  /* 0x00000a00ff017624 */ /* 0x000fe400078e00ff */
[----:B------:R-:W0:Y:S01]  /*0010*/  S2R R0, SR_TID.X ;  /* 0x0000000000007919 */ /* 0x000e220000002100 */
[----:B------:R-:W-:Y:S01]  /*0020*/  MOV R11, 0x2 ;  /* 0x00000002000b7802 */ /* 0x000fe20000000f00 */
[----:B------:R-:W-:Y:S02]  /*0030*/  ULDC.64 UR4, c[0x0][0x118] ;  /* 0x0000460000047ab9 */ /* 0x000fe40000000a00 */
[----:B------:R-:W1:Y:S01]  /*0040*/  S2R R3, SR_CTAID.X ;  /* 0x0000000000037919 */ /* 0x000e620000002500 */
[----:B0-----:R-:W-:-:S05]  /*0050*/  LOP3.LUT R0, R0, 0x3ff, RZ, 0xc0, !PT ;  /* 0x000003ff00007812 */ /* 0x001fca00078ec0ff */
[----:B-1----:R-:W-:-:S04]  /*0060*/  IMAD R0, R3, 0x400, R0 ;  /* 0x0000040003007824 */ /* 0x002fc800078e0200 */
[----:B------:R-:W-:-:S05]  /*0070*/  IMAD.HI R2, R0, 0x2aaaaaab, RZ ;  /* 0x2aaaaaab00027827 */ /* 0x000fca00078e02ff */
[----:B------:R-:W-:-:S04]  /*0080*/  SHF.R.U32.HI R3, RZ, 0x1f, R2 ;  /* 0x0000001fff037819 */ /* 0x000fc80000011602 */
[----:B------:R-:W-:-:S05]  /*0090*/  LEA.HI.SX32 R9, R2, R3, 0x15 ;  /* 0x0000000302097211 */ /* 0x000fca00078faaff */
[----:B------:R-:W-:-:S04]  /*00a0*/  IMAD.WIDE R4, R9, R11, c[0x0][0x168] ;  /* 0x00005a0009047625 */ /* 0x000fc800078e020b */
[C---:B------:R-:W-:Y:S02]  /*00b0*/  IMAD.WIDE R6, R9.reuse, R11, c[0x0][0x170] ;  /* 0x00005c0009067625 */ /* 0x040fe400078e020b */
[----:B------:R-:W2:Y:S04]  /*00c0*/  LDG.E.EL.U16 R4, [R4.64] ;  /* 0x0000000404047981 */ /* 0x000ea8000c2e1500 */
[----:B------:R-:W3:Y:S01]  /*00d0*/  LDG.E.EL.U16 R6, [R6.64] ;  /* 0x0000000406067981 */ /* 0x000ee2000c2e1500 */
[----:B------:R-:W-:Y:S02]  /*00e0*/  IMAD.MOV.U32 R13, RZ, RZ, 0x4 ;  /* 0x00000004ff0d7424 */ /* 0x000fe400078e00ff */
[----:B------:R-:W-:Y:S02]  /*00f0*/  IMAD R10, R9, -0x3000, R0 ;  /* 0xffffd000090a7824 */ /* 0x000fe400078e0200 */
[----:B------:R-:W-:-:S04]  /*0100*/  IMAD.WIDE R2, R0, R13, c[0x0][0x160] ;  /* 0x0000580000027625 */ /* 0x000fc800078e020d */
[CC--:B------:R-:W-:Y:S02]  /*0110*/  IMAD.WIDE R8, R10.reuse, R11.reuse, c[0x0][0x178] ;  /* 0x00005e000a087625 */ /* 0x0c0fe400078e020b */
[----:B------:R-:W4:Y:S02]  /*0120*/  LDG.E R2, [R2.64] ;  /* 0x0000000402027981 */ /* 0x000f24000c1e1900 */
[----:B------:R-:W-:Y:S02]  /*0130*/  IMAD.WIDE R10, R10, R11, c[0x0][0x180] ;  /* 0x000060000a0a7625 */ /* 0x000fe400078e020b */
[----:B------:R-:W5:Y:S04]  /*0140*/  LDG.E.EL.U16 R8, [R8.64] ;  /* 0x0000000408087981 */ /* 0x000f68000c2e1500 */
[----:B------:R-:W5:Y:S01]  /*0150*/  LDG.E.EL.U16 R10, [R10.64] ;  /* 0x000000040a0a7981 */ /* 0x000f62000c2e1500 */
[----:B--2---:R-:W-:-:S04]  /*0160*/  SHF.L.U32 R5, R4, 0x10, RZ ;  /* 0x0000001004057819 */ /* 0x004fc800000006ff */
[----:B------:R-:W-:Y:S01]  /*0170*/  FSETP.GE.AND P0, PT, R5, RZ, PT ;  /* 0x000000ff0500720b */ /* 0x000fe20003f06000 */
[----:B---3--:R-:W-:-:S03]  /*0180*/  IMAD.U32 R5, R6, 0x10000, RZ ;  /* 0x0001000006057824 */ /* 0x008fc600078e00ff */
[----:B------:R-:W-:Y:S02]  /*0190*/  SEL R4, R4, RZ, !P0 ;  /* 0x000000ff04047207 */ /* 0x000fe40004000000 */
[----:B------:R-:W-:Y:S02]  /*01a0*/  FSETP.GTU.AND P0, PT, R5, RZ, PT ;  /* 0x000000ff0500720b */ /* 0x000fe40003f0c000 */
[----:B------:R-:W-:Y:S02]  /*01b0*/  SHF.L.U32 R4, R4, 0x10, RZ ;  /* 0x0000001004047819 */ /* 0x000fe400000006ff */
[----:B------:R-:W-:Y:S02]  /*01c0*/  SEL R6, R6, RZ, P0 ;  /* 0x000000ff06067207 */ /* 0x000fe40000000000 */
[----:B----4-:R-:W-:Y:S01]  /*01d0*/  I2FP.F32.S32 R2, R2 ;  /* 0x0000000200027245 */ /* 0x010fe20000201400 */
[----:B------:R-:W-:Y:S02]  /*01e0*/  FADD R4, RZ, -R4 ;  /* 0x80000004ff047221 */ /* 0x000fe40000000000 */
[----:B------:R-:W-:Y:S01]  /*01f0*/  IMAD.U32 R3, R6, 0x10000, RZ ;  /* 0x0001000006037824 */ /* 0x000fe200078e00ff */
[----:B-----5:R-:W-:-:S02]  /*0200*/  SHF.L.U32 R8, R8, 0x10, RZ ;  /* 0x0000001008087819 */ /* 0x020fc400000006ff */
[----:B------:R-:W-:Y:S01]  /*0210*/  FSETP.NAN.AND P1, PT, R4, R4, PT ;  /* 0x000000040400720b */ /* 0x000fe20003f28000 */
[----:B------:R-:W-:Y:S01]  /*0220*/  IMAD.U32 R5, R10, 0x10000, RZ ;  /* 0x000100000a057824 */ /* 0x000fe200078e00ff */
[----:B------:R-:W-:-:S13]  /*0230*/  FSETP.GT.AND P0, PT, R4, R3, PT ;  /* 0x000000030400720b */ /* 0x000fda0003f04000 */
[----:B------:R-:W-:-:S05]  /*0240*/  @!P0 FSEL R4, R4, R3, P1 ;  /* 0x0000000304048208 */ /* 0x000fca0000800000 */
[----:B------:R-:W-:-:S05]  /*0250*/  FMUL R3, R4, 0.0078740157186985015869 ;  /* 0x3c01020404037820 */ /* 0x000fca0000400000 */
[C---:B------:R-:W-:Y:S02]  /*0260*/  FSETP.GT.AND P0, PT, R3.reuse, 9.9999997473787516356e-06, PT ;  /* 0x3727c5ac0300780b */ /* 0x040fe40003f04000 */
[----:B------:R-:W-:-:S11]  /*0270*/  FSETP.NAN.AND P1, PT, R3, R3, PT ;  /* 0x000000030300720b */ /* 0x000fd60003f28000 */
[----:B------:R-:W-:-:S05]  /*0280*/  @!P0 FSEL R3, R3, 9.9999997473787516356e-06, P1 ;  /* 0x3727c5ac03038808 */ /* 0x000fca0000800000 */
[----:B------:R-:W-:Y:S01]  /*0290*/  FMUL R4, R2, R3 ;  /* 0x0000000302047220 */ /* 0x000fe20000400000 */
[----:B------:R-:W-:-:S03]  /*02a0*/  IMAD.WIDE R2, R0, R13, c[0x0][0x188] ;  /* 0x0000620000027625 */ /* 0x000fc600078e020d */
[----:B------:R-:W-:-:S05]  /*02b0*/  FFMA R5, R8, R4, R5 ;  /* 0x0000000408057223 */ /* 0x000fca0000000005 */
[----:B------:R-:W-:Y:S01]  /*02c0*/  STG.E [R2.64], R5 ;  /* 0x0000000502007986 */ /* 0x000fe2000c101904 */
[----:B------:R-:W-:Y:S05]  /*02d0*/  EXIT ;  /* 0x000000000000794d */ /* 0x000fea0003800000 */
.L_x_0:
[----:B------:R-:W-:-:S00]  /*02e0*/  BRA `(.L_x_0) ;  /* 0xfffffff000007947 */ /* 0x000fc0000383ffff */
[----:B------:R-:W-:-:S00]  /*02f0*/  NOP ;  /* 0x0000000000007918 */ /* 0x000fc00000000000 */
        /* <DEDUP_REMOVED lines=8> */
.L_x_1:
